	.headerflags	@"EF_CUDA_TEXMODE_UNIFIED EF_CUDA_64BIT_ADDRESS EF_CUDA_ACCELERATORS EF_CUDA_SM90 EF_CUDA_VIRTUAL_SM(EF_CUDA_SM90)"
	.elftype	@"ET_EXEC"


//--------------------- .nv.info                  --------------------------
	.section	.nv.info,"",@"SHT_CUDA_INFO"
	.align	4


	//----- nvinfo : EIATTR_REGCOUNT
	.align		4
        /*0000*/ 	.byte	0x04, 0x2f
        /*0002*/ 	.short	(.L_3 - .L_2)
	.align		4
.L_2:
        /*0004*/ 	.word	index@(triton_poi_fused__native_batch_norm_legit_no_training_convolution_leaky_relu_1)
        /*0008*/ 	.word	0x00000020


	//----- nvinfo : EIATTR_MIN_STACK_SIZE
	.align		4
.L_3:
        /*000c*/ 	.byte	0x04, 0x12
        /*000e*/ 	.short	(.L_5 - .L_4)
	.align		4
.L_4:
        /*0010*/ 	.word	index@(triton_poi_fused__native_batch_norm_legit_no_training_convolution_leaky_relu_1)
        /*0014*/ 	.word	0x00000000


	//----- nvinfo : EIATTR_FRAME_SIZE
	.align		4
.L_5:
        /*0018*/ 	.byte	0x04, 0x11
        /*001a*/ 	.short	(.L_7 - .L_6)
	.align		4
.L_6:
        /*001c*/ 	.word	index@(triton_poi_fused__native_batch_norm_legit_no_training_convolution_leaky_relu_1)
        /*0020*/ 	.word	0x00000000


	//----- nvinfo : EIATTR_MIN_STACK_SIZE
	.align		4
.L_7:
        /*0024*/ 	.byte	0x04, 0x12
        /*0026*/ 	.short	(.L_9 - .L_8)
	.align		4
.L_8:
        /*0028*/ 	.word	index@(triton_poi_fused__native_batch_norm_legit_no_training_convolution_leaky_relu_1)
        /*002c*/ 	.word	0x00000000
.L_9:


//--------------------- .nv.info.triton_poi_fused__native_batch_norm_legit_no_training_convolution_leaky_relu_1 --------------------------
	.section	.nv.info.triton_poi_fused__native_batch_norm_legit_no_training_convolution_leaky_relu_1,"",@"SHT_CUDA_INFO"
	.sectionflags	@""
	.align	4


	//----- nvinfo : EIATTR_CUDA_API_VERSION
	.align		4
        /*0000*/ 	.byte	0x04, 0x37
        /*0002*/ 	.short	(.L_11 - .L_10)
.L_10:
        /*0004*/ 	.word	0x0000007c


	//----- nvinfo : EIATTR_KPARAM_INFO
	.align		4
.L_11:
        /*0008*/ 	.byte	0x04, 0x17
        /*000a*/ 	.short	(.L_13 - .L_12)
.L_12:
        /*000c*/ 	.word	0x00000000
        /*0010*/ 	.short	0x0007
        /*0012*/ 	.short	0x0038
        /*0014*/ 	.byte	0x00, 0xf0, 0x11, 0x00


	//----- nvinfo : EIATTR_KPARAM_INFO
	.align		4
.L_13:
        /*0018*/ 	.byte	0x04, 0x17
        /*001a*/ 	.short	(.L_15 - .L_14)
.L_14:
        /*001c*/ 	.word	0x00000000
        /*0020*/ 	.short	0x0006
        /*0022*/ 	.short	0x0030
        /*0024*/ 	.byte	0x00, 0xf4, 0x21, 0x00


	//----- nvinfo : EIATTR_KPARAM_INFO
	.align		4
.L_15:
        /*0028*/ 	.byte	0x04, 0x17
        /*002a*/ 	.short	(.L_17 - .L_16)
.L_16:
        /*002c*/ 	.word	0x00000000
        /*0030*/ 	.short	0x0005
        /*0032*/ 	.short	0x0028
        /*0034*/ 	.byte	0x00, 0xf4, 0x21, 0x00


	//----- nvinfo : EIATTR_KPARAM_INFO
	.align		4
.L_17:
        /*0038*/ 	.byte	0x04, 0x17
        /*003a*/ 	.short	(.L_19 - .L_18)
.L_18:
        /*003c*/ 	.word	0x00000000
        /*0040*/ 	.short	0x0004
        /*0042*/ 	.short	0x0020
        /*0044*/ 	.byte	0x00, 0xf4, 0x21, 0x00


	//----- nvinfo : EIATTR_KPARAM_INFO
	.align		4
.L_19:
        /*0048*/ 	.byte	0x04, 0x17
        /*004a*/ 	.short	(.L_21 - .L_20)
.L_20:
        /*004c*/ 	.word	0x00000000
        /*0050*/ 	.short	0x0003
        /*0052*/ 	.short	0x0018
        /*0054*/ 	.byte	0x00, 0xf4, 0x21, 0x00


	//----- nvinfo : EIATTR_KPARAM_INFO
	.align		4
.L_21:
        /*0058*/ 	.byte	0x04, 0x17
        /*005a*/ 	.short	(.L_23 - .L_22)
.L_22:
        /*005c*/ 	.word	0x00000000
        /*0060*/ 	.short	0x0002
        /*0062*/ 	.short	0x0010
        /*0064*/ 	.byte	0x00, 0xf4, 0x21, 0x00


	//----- nvinfo : EIATTR_KPARAM_INFO
	.align		4
.L_23:
        /*0068*/ 	.byte	0x04, 0x17
        /*006a*/ 	.short	(.L_25 - .L_24)
.L_24:
        /*006c*/ 	.word	0x00000000
        /*0070*/ 	.short	0x0001
        /*0072*/ 	.short	0x0008
        /*0074*/ 	.byte	0x00, 0xf4, 0x21, 0x00


	//----- nvinfo : EIATTR_KPARAM_INFO
	.align		4
.L_25:
        /*0078*/ 	.byte	0x04, 0x17
        /*007a*/ 	.short	(.L_27 - .L_26)
.L_26:
        /*007c*/ 	.word	0x00000000
        /*0080*/ 	.short	0x0000
        /*0082*/ 	.short	0x0000
        /*0084*/ 	.byte	0x00, 0xf4, 0x21, 0x00


	//----- nvinfo : EIATTR_SPARSE_MMA_MASK
	.align		4
.L_27:
        /*0088*/ 	.byte	0x03, 0x50
        /*008a*/ 	.short	0x0000


	//----- nvinfo : EIATTR_MAXREG_COUNT
	.align		4
        /*008c*/ 	.byte	0x03, 0x1b
        /*008e*/ 	.short	0x00ff


	//----- nvinfo : EIATTR_EXIT_INSTR_OFFSETS
	.align		4
        /*0090*/ 	.byte	0x04, 0x1c
        /*0092*/ 	.short	(.L_29 - .L_28)


	//   ....[0]....
.L_28:
        /*0094*/ 	.word	0x000005d0


	//   ....[1]....
        /*0098*/ 	.word	0x000005f0


	//----- nvinfo : EIATTR_REQNTID
	.align		4
.L_29:
        /*009c*/ 	.byte	0x04, 0x10
        /*009e*/ 	.short	(.L_31 - .L_30)
.L_30:
        /*00a0*/ 	.word	0x00000100
        /*00a4*/ 	.word	0x00000001
        /*00a8*/ 	.word	0x00000001


	//----- nvinfo : EIATTR_CBANK_PARAM_SIZE
	.align		4
.L_31:
        /*00ac*/ 	.byte	0x03, 0x19
        /*00ae*/ 	.short	0x003c


	//----- nvinfo : EIATTR_PARAM_CBANK
	.align		4
        /*00b0*/ 	.byte	0x04, 0x0a
        /*00b2*/ 	.short	(.L_33 - .L_32)
	.align		4
.L_32:
        /*00b4*/ 	.word	index@(.nv.constant0.triton_poi_fused__native_batch_norm_legit_no_training_convolution_leaky_relu_1)
        /*00b8*/ 	.short	0x0210
        /*00ba*/ 	.short	0x003c


	//----- nvinfo : EIATTR_SW_WAR
	.align		4
.L_33:
        /*00bc*/ 	.byte	0x04, 0x36
        /*00be*/ 	.short	(.L_35 - .L_34)
.L_34:
        /*00c0*/ 	.word	0x00000008
.L_35:


//--------------------- .nv.callgraph             --------------------------
	.section	.nv.callgraph,"",@"SHT_CUDA_CALLGRAPH"
	.align	4
	.sectionentsize	8
	.align		4
        /*0000*/ 	.word	0x00000000
	.align		4
        /*0004*/ 	.word	0xffffffff
	.align		4
        /*0008*/ 	.word	0x00000000
	.align		4
        /*000c*/ 	.word	0xfffffffe
	.align		4
        /*0010*/ 	.word	0x00000000
	.align		4
        /*0014*/ 	.word	0xfffffffd
	.align		4
        /*0018*/ 	.word	0x00000000
	.align		4
        /*001c*/ 	.word	0xfffffffc


//--------------------- .nv.constant4             --------------------------
	.section	.nv.constant4,"a",@progbits
	.align	8
	.align		8
.nv.constant4:
        /*0000*/ 	.dword	_$_str
	.align		8
        /*0008*/ 	.dword	_$_str_$_2


//--------------------- .text.triton_poi_fused__native_batch_norm_legit_no_training_convolution_leaky_relu_1 --------------------------
	.section	.text.triton_poi_fused__native_batch_norm_legit_no_training_convolution_leaky_relu_1,"ax",@progbits
	.align	128
        .global         triton_poi_fused__native_batch_norm_legit_no_training_convolution_leaky_relu_1
        .type           triton_poi_fused__native_batch_norm_legit_no_training_convolution_leaky_relu_1,@function
        .size           triton_poi_fused__native_batch_norm_legit_no_training_convolution_leaky_relu_1,(.L_x_1 - triton_poi_fused__native_batch_norm_legit_no_training_convolution_leaky_relu_1)
        .other          triton_poi_fused__native_batch_norm_legit_no_training_convolution_leaky_relu_1,@"STO_CUDA_ENTRY STV_DEFAULT"
triton_poi_fused__native_batch_norm_legit_no_training_convolution_leaky_relu_1:
.text.triton_poi_fused__native_batch_norm_legit_no_training_convolution_leaky_relu_1:
[----:B------:R-:W0:Y:S01]  /*0000*/  LDC R1, c[0x0][0x28] ;  /* 0x00000a00ff017b82 */ /* 0x000e220000000800 */
[----:B------:R-:W1:Y:S07]  /*0010*/  S2R R0, SR_TID.X ;  /* 0x0000000000007919 */ /* 0x000e6e0000002100 */
[----:B------:R-:W2:Y:S01]  /*0020*/  LDC.64 R2, c[0x0][0x230] ;  /* 0x00008c00ff027b82 */ /* 0x000ea20000000a00 */
[----:B------:R-:W-:Y:S01]  /*0030*/  CS2R R18, SRZ ;  /* 0x0000000000127805 */ /* 0x000fe2000001ff00 */
[----:B------:R-:W-:Y:S01]  /*0040*/  ULDC.64 UR4, c[0x0][0x208] ;  /* 0x0000820000047ab9 */ /* 0x000fe20000000a00 */
[----:B------:R-:W3:Y:S05]  /*0050*/  S2R R17, SR_CTAID.X ;  /* 0x0000000000117919 */ /* 0x000eea0000002500 */
[----:B------:R-:W4:Y:S08]  /*0060*/  LDC.64 R10, c[0x0][0x220] ;  /* 0x00008800ff0a7b82 */ /* 0x000f300000000a00 */
[----:B------:R-:W5:Y:S08]  /*0070*/  LDC.64 R8, c[0x0][0x210] ;  /* 0x00008400ff087b82 */ /* 0x000f700000000a00 */
[----:B------:R-:W4:Y:S01]  /*0080*/  LDC.64 R14, c[0x0][0x228] ;  /* 0x00008a00ff0e7b82 */ /* 0x000f220000000a00 */
[----:B-1----:R-:W-:-:S04]  /*0090*/  SHF.L.U32 R0, R0, 0x1, RZ ;  /* 0x0000000100007819 */ /* 0x002fc800000006ff */
[----:B------:R-:W-:-:S04]  /*00a0*/  LOP3.LUT R0, R0, 0x1fe, RZ, 0xc0, !PT ;  /* 0x000001fe00007812 */ /* 0x000fc800078ec0ff */
[----:B---3--:R-:W-:-:S04]  /*00b0*/  LEA R17, R17, R0, 0x9 ;  /* 0x0000000011117211 */ /* 0x008fc800078e48ff */
[----:B------:R-:W-:Y:S01]  /*00c0*/  IADD3 R0, R17, 0x1, RZ ;  /* 0x0000000111007810 */ /* 0x000fe20007ffe0ff */
[C---:B------:R-:W-:Y:S01]  /*00d0*/  IMAD.HI R4, R17.reuse, 0x71625345, RZ ;  /* 0x7162534511047827 */ /* 0x040fe200078e02ff */
[----:B------:R-:W-:-:S03]  /*00e0*/  ISETP.GE.AND P0, PT, R17, 0x24200, PT ;  /* 0x000242001100780c */ /* 0x000fc60003f06270 */
[----:B------:R-:W-:Y:S01]  /*00f0*/  IMAD.HI R0, R0, 0x71625345, RZ ;  /* 0x7162534500007827 */ /* 0x000fe200078e02ff */
[----:B------:R-:W-:-:S04]  /*0100*/  SHF.R.U32.HI R5, RZ, 0x1f, R4 ;  /* 0x0000001fff057819 */ /* 0x000fc80000011604 */
[----:B------:R-:W-:Y:S02]  /*0110*/  SHF.R.U32.HI R7, RZ, 0x1f, R0 ;  /* 0x0000001fff077819 */ /* 0x000fe40000011600 */
[----:B------:R-:W-:Y:S02]  /*0120*/  LEA.HI.SX32 R5, R4, R5, 0x19 ;  /* 0x0000000504057211 */ /* 0x000fe400078fcaff */
[----:B------:R-:W-:Y:S02]  /*0130*/  LEA.HI.SX32 R0, R0, R7, 0x19 ;  /* 0x0000000700007211 */ /* 0x000fe400078fcaff */
[----:B------:R-:W-:Y:S02]  /*0140*/  LEA.HI R4, R5, R5, RZ, 0x7 ;  /* 0x0000000505047211 */ /* 0x000fe400078f38ff */
[----:B------:R-:W-:Y:S02]  /*0150*/  LEA.HI R6, R0, R0, RZ, 0x7 ;  /* 0x0000000000067211 */ /* 0x000fe400078f38ff */
[----:B------:R-:W-:-:S02]  /*0160*/  LOP3.LUT R4, R4, 0xffffff80, RZ, 0xc0, !PT ;  /* 0xffffff8004047812 */ /* 0x000fc400078ec0ff */
[----:B------:R-:W-:Y:S02]  /*0170*/  LOP3.LUT R23, R6, 0xffffff80, RZ, 0xc0, !PT ;  /* 0xffffff8006177812 */ /* 0x000fe400078ec0ff */
[----:B------:R-:W-:Y:S02]  /*0180*/  IADD3 R25, R5, -R4, RZ ;  /* 0x8000000405197210 */ /* 0x000fe40007ffe0ff */
[----:B------:R-:W-:Y:S01]  /*0190*/  IADD3 R23, R0, -R23, RZ ;  /* 0x8000001700177210 */ /* 0x000fe20007ffe0ff */
[----:B------:R-:W-:Y:S01]  /*01a0*/  HFMA2.MMA R0, -RZ, RZ, 0, 0 ;  /* 0x00000000ff007435 */ /* 0x000fe200000001ff */
[----:B------:R-:W1:Y:S01]  /*01b0*/  LDC.64 R4, c[0x0][0x240] ;  /* 0x00009000ff047b82 */ /* 0x000e620000000a00 */
[----:B--2---:R-:W-:-:S04]  /*01c0*/  IMAD.WIDE R6, R25, 0x4, R2 ;  /* 0x0000000419067825 */ /* 0x004fc800078e0202 */
[----:B------:R-:W-:Y:S01]  /*01d0*/  IMAD.WIDE R12, R23, 0x4, R2 ;  /* 0x00000004170c7825 */ /* 0x000fe200078e0202 */
[----:B------:R2:W3:Y:S02]  /*01e0*/  @!P0 LDG.E.EL R18, desc[UR4][R6.64] ;  /* 0x0000000406128981 */ /* 0x0004e4000c2e1900 */
[----:B------:R-:W1:Y:S02]  /*01f0*/  LDC.64 R2, c[0x0][0x238] ;  /* 0x00008e00ff027b82 */ /* 0x000e640000000a00 */
[----:B------:R5:W3:Y:S01]  /*0200*/  @!P0 LDG.E.EL R0, desc[UR4][R12.64] ;  /* 0x000000040c008981 */ /* 0x000ae2000c2e1900 */
[----:B------:R-:W-:Y:S01]  /*0210*/  CS2R R20, SRZ ;  /* 0x0000000000147805 */ /* 0x000fe2000001ff00 */
[----:B----4-:R-:W-:Y:S01]  /*0220*/  IMAD.WIDE R26, R25, 0x4, R10 ;  /* 0x00000004191a7825 */ /* 0x010fe200078e020a */
[----:B--2---:R-:W-:-:S03]  /*0230*/  CS2R R6, SRZ ;  /* 0x0000000000067805 */ /* 0x004fc6000001ff00 */
[----:B------:R-:W-:Y:S01]  /*0240*/  IMAD.WIDE R10, R23, 0x4, R10 ;  /* 0x00000004170a7825 */ /* 0x000fe200078e020a */
[----:B------:R-:W-:Y:S01]  /*0250*/  MOV R16, RZ ;  /* 0x000000ff00107202 */ /* 0x000fe20000000f00 */
[----:B------:R1:W2:Y:S02]  /*0260*/  @!P0 LDG.E.EL R21, desc[UR4][R26.64] ;  /* 0x000000041a158981 */ /* 0x0002a4000c2e1900 */
[----:B-----5:R-:W-:Y:S02]  /*0270*/  IMAD.WIDE R8, R17, 0x4, R8 ;  /* 0x0000000411087825 */ /* 0x020fe400078e0208 */
[----:B------:R4:W5:Y:S02]  /*0280*/  @!P0 LDG.E.EL R20, desc[UR4][R10.64] ;  /* 0x000000040a148981 */ /* 0x000964000c2e1900 */
[--C-:B0-----:R-:W-:Y:S02]  /*0290*/  IMAD.WIDE R12, R25, 0x4, R14.reuse ;  /* 0x00000004190c7825 */ /* 0x101fe400078e020e */
[----:B------:R-:W2:Y:S02]  /*02a0*/  @!P0 LDG.E.64 R6, desc[UR4][R8.64] ;  /* 0x0000000408068981 */ /* 0x000ea4000c1e1b00 */
[----:B------:R-:W-:Y:S01]  /*02b0*/  IMAD.WIDE R14, R23, 0x4, R14 ;  /* 0x00000004170e7825 */ /* 0x000fe200078e020e */
[----:B------:R-:W-:Y:S01]  /*02c0*/  HFMA2.MMA R29, -RZ, RZ, 0, 0 ;  /* 0x00000000ff1d7435 */ /* 0x000fe200000001ff */
[----:B------:R-:W2:Y:S02]  /*02d0*/  @!P0 LDG.E.EL R19, desc[UR4][R12.64] ;  /* 0x000000040c138981 */ /* 0x000ea4000c2e1900 */
[----:B-1----:R-:W-:-:S02]  /*02e0*/  IMAD.WIDE R26, R25, 0x4, R2 ;  /* 0x00000004191a7825 */ /* 0x002fc400078e0202 */
[----:B------:R-:W2:Y:S02]  /*02f0*/  @!P0 LDG.E.EL R16, desc[UR4][R14.64] ;  /* 0x000000040e108981 */ /* 0x000ea4000c2e1900 */
[----:B------:R-:W-:Y:S01]  /*0300*/  IMAD.WIDE R24, R25, 0x4, R4 ;  /* 0x0000000419187825 */ /* 0x000fe200078e0204 */
[----:B----4-:R-:W-:-:S03]  /*0310*/  MOV R10, RZ ;  /* 0x000000ff000a7202 */ /* 0x010fc60000000f00 */
[C---:B------:R-:W-:Y:S01]  /*0320*/  IMAD.WIDE R2, R23.reuse, 0x4, R2 ;  /* 0x0000000417027825 */ /* 0x040fe200078e0202 */
[----:B------:R-:W4:Y:S03]  /*0330*/  @!P0 LDG.E.EL R29, desc[UR4][R24.64] ;  /* 0x00000004181d8981 */ /* 0x000f26000c2e1900 */
[----:B------:R-:W-:Y:S01]  /*0340*/  IMAD.WIDE R4, R23, 0x4, R4 ;  /* 0x0000000417047825 */ /* 0x000fe200078e0204 */
[----:B------:R-:W-:-:S04]  /*0350*/  CS2R R22, SRZ ;  /* 0x0000000000167805 */ /* 0x000fc8000001ff00 */
[----:B------:R-:W4:Y:S04]  /*0360*/  @!P0 LDG.E.EL R10, desc[UR4][R4.64] ;  /* 0x00000004040a8981 */ /* 0x000f28000c2e1900 */
[----:B------:R-:W4:Y:S04]  /*0370*/  @!P0 LDG.E.EL R22, desc[UR4][R26.64] ;  /* 0x000000041a168981 */ /* 0x000f28000c2e1900 */
[----:B------:R0:W4:Y:S02]  /*0380*/  @!P0 LDG.E.EL R23, desc[UR4][R2.64] ;  /* 0x0000000402178981 */ /* 0x000124000c2e1900 */
[----:B0-----:R-:W-:Y:S01]  /*0390*/  HFMA2.MMA R3, -RZ, RZ, 1.625, 0 ;  /* 0x3e800000ff037435 */ /* 0x001fe200000001ff */
[----:B---3--:R-:W-:Y:S01]  /*03a0*/  FADD R18, R18, 9.9999997473787516356e-06 ;  /* 0x3727c5ac12127421 */ /* 0x008fe20000000000 */
[----:B------:R-:W-:-:S03]  /*03b0*/  FADD R0, R0, 9.9999997473787516356e-06 ;  /* 0x3727c5ac00007421 */ /* 0x000fc60000000000 */
[----:B------:R-:W0:Y:S08]  /*03c0*/  MUFU.SQRT R11, R18 ;  /* 0x00000012000b7308 */ /* 0x000e300000002000 */
[----:B------:R-:W1:Y:S01]  /*03d0*/  MUFU.SQRT R12, R0 ;  /* 0x00000000000c7308 */ /* 0x000e620000002000 */
[C---:B0-----:R-:W-:Y:S02]  /*03e0*/  FSETP.GT.AND P1, PT, R11.reuse, 8.50705917302346158658e+37, PT ;  /* 0x7e8000000b00780b */ /* 0x041fe40003f24000 */
[----:B------:R-:W-:-:S02]  /*03f0*/  FSETP.GEU.AND P3, PT, R11, 1.175494350822287508e-38, PT ;  /* 0x008000000b00780b */ /* 0x000fc40003f6e000 */
[C---:B-1----:R-:W-:Y:S02]  /*0400*/  FSETP.GT.AND P2, PT, R12.reuse, 8.50705917302346158658e+37, PT ;  /* 0x7e8000000c00780b */ /* 0x042fe40003f44000 */
[----:B------:R-:W-:-:S07]  /*0410*/  FSETP.GEU.AND P4, PT, R12, 1.175494350822287508e-38, PT ;  /* 0x008000000c00780b */ /* 0x000fce0003f8e000 */
[----:B------:R-:W-:-:S04]  /*0420*/  @P1 FMUL R11, R11, 0.25 ;  /* 0x3e8000000b0b1820 */ /* 0x000fc80000400000 */
[----:B------:R-:W-:Y:S01]  /*0430*/  @!P3 FMUL R11, R11, 16777216 ;  /* 0x4b8000000b0bb820 */ /* 0x000fe20000400000 */
[----:B------:R-:W-:-:S04]  /*0440*/  @P2 FMUL R12, R12, 0.25 ;  /* 0x3e8000000c0c2820 */ /* 0x000fc80000400000 */
[----:B------:R-:W-:Y:S01]  /*0450*/  @!P4 FMUL R12, R12, 16777216 ;  /* 0x4b8000000c0cc820 */ /* 0x000fe20000400000 */
[----:B------:R-:W0:Y:S01]  /*0460*/  MUFU.RCP R11, R11 ;  /* 0x0000000b000b7308 */ /* 0x000e220000001000 */
[----:B------:R-:W-:-:S07]  /*0470*/  FSEL R0, R3, 1, P1 ;  /* 0x3f80000003007808 */ /* 0x000fce0000800000 */
[----:B------:R-:W1:Y:S01]  /*0480*/  MUFU.RCP R12, R12 ;  /* 0x0000000c000c7308 */ /* 0x000e620000001000 */
[----:B------:R-:W-:Y:S01]  /*0490*/  FSEL R3, R3, 1, P2 ;  /* 0x3f80000003037808 */ /* 0x000fe20001000000 */
[----:B------:R-:W-:Y:S01]  /*04a0*/  @!P3 FMUL R0, R0, 16777216 ;  /* 0x4b8000000000b820 */ /* 0x000fe20000400000 */
[----:B--2---:R-:W-:Y:S01]  /*04b0*/  FADD R6, R21, R6 ;  /* 0x0000000615067221 */ /* 0x004fe20000000000 */
[----:B-----5:R-:W-:Y:S02]  /*04c0*/  FADD R7, R20, R7 ;  /* 0x0000000714077221 */ /* 0x020fe40000000000 */
[----:B------:R-:W-:Y:S01]  /*04d0*/  @!P4 FMUL R3, R3, 16777216 ;  /* 0x4b8000000303c820 */ /* 0x000fe20000400000 */
[----:B0-----:R-:W-:Y:S01]  /*04e0*/  FMUL R0, R11, R0 ;  /* 0x000000000b007220 */ /* 0x001fe20000400000 */
[----:B------:R-:W-:Y:S01]  /*04f0*/  FADD R19, R6, -R19 ;  /* 0x8000001306137221 */ /* 0x000fe20000000000 */
[----:B------:R-:W-:Y:S01]  /*0500*/  FADD R16, R7, -R16 ;  /* 0x8000001007107221 */ /* 0x000fe20000000000 */
[----:B-1----:R-:W-:-:S02]  /*0510*/  FMUL R5, R12, R3 ;  /* 0x000000030c057220 */ /* 0x002fc40000400000 */
[----:B------:R-:W0:Y:S01]  /*0520*/  LDC.64 R2, c[0x0][0x218] ;  /* 0x00008600ff027b82 */ /* 0x000e220000000a00 */
[----:B------:R-:W-:Y:S01]  /*0530*/  FMUL R0, R19, R0 ;  /* 0x0000000013007220 */ /* 0x000fe20000400000 */
[----:B------:R-:W-:-:S03]  /*0540*/  FMUL R5, R16, R5 ;  /* 0x0000000510057220 */ /* 0x000fc60000400000 */
[----:B----4-:R-:W-:Y:S01]  /*0550*/  FFMA R22, R0, R22, R29 ;  /* 0x0000001600167223 */ /* 0x010fe2000000001d */
[----:B------:R-:W-:-:S04]  /*0560*/  FFMA R23, R5, R23, R10 ;  /* 0x0000001705177223 */ /* 0x000fc8000000000a */
[C---:B------:R-:W-:Y:S02]  /*0570*/  FSETP.GT.AND P1, PT, R22.reuse, RZ, PT ;  /* 0x000000ff1600720b */ /* 0x040fe40003f24000 */
[----:B------:R-:W-:Y:S01]  /*0580*/  FSETP.GT.AND P2, PT, R23, RZ, PT ;  /* 0x000000ff1700720b */ /* 0x000fe20003f44000 */
[----:B------:R1:W-:Y:S10]  /*0590*/  @!P0 STG.E.64 desc[UR4][R8.64], R6 ;  /* 0x0000000608008986 */ /* 0x0003f4000c101b04 */
[----:B------:R-:W-:Y:S01]  /*05a0*/  @!P1 FMUL R22, R22, 0.20000000298023223877 ;  /* 0x3e4ccccd16169820 */ /* 0x000fe20000400000 */
[----:B0-----:R-:W-:-:S04]  /*05b0*/  IMAD.WIDE R2, R17, 0x4, R2 ;  /* 0x0000000411027825 */ /* 0x001fc800078e0202 */
[----:B------:R-:W-:Y:S01]  /*05c0*/  @!P2 FMUL R23, R23, 0.20000000298023223877 ;  /* 0x3e4ccccd1717a820 */ /* 0x000fe20000400000 */
[----:B------:R-:W-:Y:S06]  /*05d0*/  @P0 EXIT ;  /* 0x000000000000094d */ /* 0x000fec0003800000 */
[----:B------:R-:W-:Y:S01]  /*05e0*/  STG.E.64 desc[UR4][R2.64], R22 ;  /* 0x0000001602007986 */ /* 0x000fe2000c101b04 */
[----:B------:R-:W-:Y:S05]  /*05f0*/  EXIT ;  /* 0x000000000000794d */ /* 0x000fea0003800000 */
.L_x_0:
[----:B------:R-:W-:-:S00]  /*0600*/  BRA `(.L_x_0) ;  /* 0xfffffffc00fc7947 */ /* 0x000fc0000383ffff */
[----:B------:R-:W-:-:S00]  /*0610*/  NOP ;  /* 0x0000000000007918 */ /* 0x000fc00000000000 */
        /* <DEDUP_REMOVED lines=14> */
.L_x_1:


//--------------------- .nv.global.init           --------------------------
	.section	.nv.global.init,"aw",@progbits
.nv.global.init:
	.type		_$_str,@object
	.size		_$_str,(_$_str_$_2 - _$_str)
_$_str:
        /*0000*/ 	.byte	0x5f, 0x5f, 0x43, 0x55, 0x44, 0x41, 0x5f, 0x46, 0x54, 0x5a, 0x00
	.type		_$_str_$_2,@object
	.size		_$_str_$_2,(.L_1 - _$_str_$_2)
_$_str_$_2:
        /*000b*/ 	.byte	0x5f, 0x5f, 0x43, 0x55, 0x44, 0x41, 0x5f, 0x50, 0x52, 0x45, 0x43, 0x5f, 0x53, 0x51, 0x52, 0x54
        /*001b*/ 	.byte	0x00
.L_1:


//--------------------- .nv.constant0.triton_poi_fused__native_batch_norm_legit_no_training_convolution_leaky_relu_1 --------------------------
	.section	.nv.constant0.triton_poi_fused__native_batch_norm_legit_no_training_convolution_leaky_relu_1,"a",@progbits
	.sectionflags	@""
	.align	4
.nv.constant0.triton_poi_fused__native_batch_norm_legit_no_training_convolution_leaky_relu_1:
	.zero		588
